//
// Generated by NVIDIA NVVM Compiler
//
// Compiler Build ID: CL-36424714
// Cuda compilation tools, release 13.0, V13.0.88
// Based on NVVM 20.0.0
//

.version 9.0
.target sm_100
.address_size 64

	// .globl	_Z22gpu_compute_mandelbrotPhPi

.visible .entry _Z22gpu_compute_mandelbrotPhPi(
	.param .u64 .ptr .align 1 _Z22gpu_compute_mandelbrotPhPi_param_0,
	.param .u64 .ptr .align 1 _Z22gpu_compute_mandelbrotPhPi_param_1
)
{
	.reg .pred 	%p<6>;
	.reg .b32 	%r<22>;
	.reg .b64 	%rd<9>;
	.reg .b64 	%fd<23>;

	ld.param.u64 	%rd1, [_Z22gpu_compute_mandelbrotPhPi_param_0];
	ld.param.u64 	%rd2, [_Z22gpu_compute_mandelbrotPhPi_param_1];
	mov.u32 	%r6, %ctaid.y;
	mov.u32 	%r7, %ntid.y;
	mov.u32 	%r8, %tid.y;
	mad.lo.s32 	%r1, %r6, %r7, %r8;
	mov.u32 	%r9, %ctaid.x;
	mov.u32 	%r10, %ntid.x;
	mov.u32 	%r11, %tid.x;
	mad.lo.s32 	%r2, %r9, %r10, %r11;
	cvt.rn.f64.u32 	%fd12, %r1;
	fma.rn.f64 	%fd13, %fd12, 0d3F09999999999998, 0d3FE1BA5E353F7CEE;
	setp.lt.f64 	%p1, %fd13, 0d3EF9999999999998;
	selp.f64 	%fd1, 0d0000000000000000, %fd13, %p1;
	cvt.rn.f64.s32 	%fd14, %r2;
	fma.rn.f64 	%fd2, %fd14, 0d3F06872B020C49BA, 0dBFC810624DD2F1AA;
	mov.f64 	%fd19, 0d0000000000000000;
	mov.b32 	%r21, 0;
	mov.f64 	%fd20, %fd19;
	mov.f64 	%fd21, %fd19;
	mov.f64 	%fd22, %fd19;
$L__BB0_1:
	add.f64 	%fd15, %fd19, %fd19;
	fma.rn.f64 	%fd20, %fd20, %fd15, %fd1;
	sub.f64 	%fd16, %fd21, %fd22;
	add.f64 	%fd19, %fd2, %fd16;
	mul.f64 	%fd21, %fd19, %fd19;
	mul.f64 	%fd22, %fd20, %fd20;
	add.s32 	%r4, %r21, 1;
	setp.lt.u32 	%p2, %r21, 199;
	add.f64 	%fd17, %fd22, %fd21;
	setp.lt.f64 	%p3, %fd17, 0d4010000000000000;
	and.pred  	%p4, %p2, %p3;
	mov.u32 	%r21, %r4;
	@%p4 bra 	$L__BB0_1;
	setp.eq.s32 	%p5, %r4, 200;
	and.b32  	%r12, %r4, 15;
	mul.lo.s32 	%r13, %r12, 3;
	selp.b32 	%r14, 48, %r13, %p5;
	shl.b32 	%r15, %r1, 12;
	add.s32 	%r16, %r15, %r2;
	mul.lo.s32 	%r17, %r16, 3;
	cvta.to.global.u64 	%rd3, %rd2;
	cvta.to.global.u64 	%rd4, %rd1;
	mul.wide.u32 	%rd5, %r14, 4;
	add.s64 	%rd6, %rd3, %rd5;
	ld.global.u32 	%r18, [%rd6];
	cvt.s64.s32 	%rd7, %r17;
	add.s64 	%rd8, %rd4, %rd7;
	st.global.u8 	[%rd8], %r18;
	ld.global.u32 	%r19, [%rd6+4];
	st.global.u8 	[%rd8+1], %r19;
	ld.global.u32 	%r20, [%rd6+8];
	st.global.u8 	[%rd8+2], %r20;
	ret;

}


// ===== COMPILED SASS (sm_100) =====

	.target	sm_100

	.elftype	@"ET_EXEC"


//--------------------- .note.nv.tkinfo           --------------------------
	.section	.note.nv.tkinfo,"",@"SHT_NOTE"
	.sectionflags	@"SHF_NOTE_NV_TKINFO"
	.tkinfo
        /*0018*/ 	.word	0x00000002
        /*0030*/ 	.string	""
        /*0030*/ 	.string	"ptxas"
        /*0030*/ 	.string	"Cuda compilation tools, release 13.0, V13.0.88"
        /*0030*/ 	.string	"Build cuda_13.0.r13.0/compiler.36424714_0"
        /*0030*/ 	.string	"-arch sm_100 -m 64 "



//--------------------- .note.nv.cuinfo           --------------------------
	.section	.note.nv.cuinfo,"",@"SHT_NOTE"
	.sectionflags	@"SHF_NOTE_NV_CUINFO"
        /*0018*/ 	.short	0x0002
        /*001a*/ 	.short	0x0064
        /*001c*/ 	.short	0x0082
	.zero		2


//--------------------- .nv.info                  --------------------------
	.section	.nv.info,"",@"SHT_CUDA_INFO"
	.align	4


	//----- nvinfo : EIATTR_REGCOUNT
	.align		4
        /*0000*/ 	.byte	0x04, 0x2f
        /*0002*/ 	.short	(.L_1 - .L_0)
	.align		4
.L_0:
        /*0004*/ 	.word	index@(_Z22gpu_compute_mandelbrotPhPi)
        /*0008*/ 	.word	0x00000014


	//----- nvinfo : EIATTR_FRAME_SIZE
	.align		4
.L_1:
        /*000c*/ 	.byte	0x04, 0x11
        /*000e*/ 	.short	(.L_3 - .L_2)
	.align		4
.L_2:
        /*0010*/ 	.word	index@(_Z22gpu_compute_mandelbrotPhPi)
        /*0014*/ 	.word	0x00000000


	//----- nvinfo : EIATTR_MIN_STACK_SIZE
	.align		4
.L_3:
        /*0018*/ 	.byte	0x04, 0x12
        /*001a*/ 	.short	(.L_5 - .L_4)
	.align		4
.L_4:
        /*001c*/ 	.word	index@(_Z22gpu_compute_mandelbrotPhPi)
        /*0020*/ 	.word	0x00000000
.L_5:


//--------------------- .nv.compat                --------------------------
	.section	.nv.compat,"",@"SHT_CUDA_COMPAT_INFO"
	.align	4
        /*0000*/ 	.byte	0x02, 0x09, 0x00, 0x00, 0x02, 0x02, 0x01, 0x00, 0x02, 0x05, 0x05, 0x00, 0x03, 0x07, 0x01, 0x01
        /*0010*/ 	.byte	0x02, 0x03, 0x00, 0x00, 0x02, 0x06, 0x01, 0x00, 0x04, 0x0b, 0x08, 0x00, 0x01, 0x00, 0x00, 0x00
        /*0020*/ 	.byte	0x00, 0x00, 0x00, 0x00


//--------------------- .nv.info._Z22gpu_compute_mandelbrotPhPi --------------------------
	.section	.nv.info._Z22gpu_compute_mandelbrotPhPi,"",@"SHT_CUDA_INFO"
	.sectionflags	@""
	.align	4


	//----- nvinfo : EIATTR_CUDA_API_VERSION
	.align		4
        /*0000*/ 	.byte	0x04, 0x37
        /*0002*/ 	.short	(.L_7 - .L_6)
.L_6:
        /*0004*/ 	.word	0x00000082


	//----- nvinfo : EIATTR_KPARAM_INFO
	.align		4
.L_7:
        /*0008*/ 	.byte	0x04, 0x17
        /*000a*/ 	.short	(.L_9 - .L_8)
.L_8:
        /*000c*/ 	.word	0x00000000
        /*0010*/ 	.short	0x0001
        /*0012*/ 	.short	0x0008
        /*0014*/ 	.byte	0x00, 0xf5, 0x21, 0x00


	//----- nvinfo : EIATTR_KPARAM_INFO
	.align		4
.L_9:
        /*0018*/ 	.byte	0x04, 0x17
        /*001a*/ 	.short	(.L_11 - .L_10)
.L_10:
        /*001c*/ 	.word	0x00000000
        /*0020*/ 	.short	0x0000
        /*0022*/ 	.short	0x0000
        /*0024*/ 	.byte	0x00, 0xf5, 0x21, 0x00


	//----- nvinfo : EIATTR_SPARSE_MMA_MASK
	.align		4
.L_11:
        /*0028*/ 	.byte	0x03, 0x50
        /*002a*/ 	.short	0x0000


	//----- nvinfo : EIATTR_MAXREG_COUNT
	.align		4
        /*002c*/ 	.byte	0x03, 0x1b
        /*002e*/ 	.short	0x00ff


	//----- nvinfo : EIATTR_MERCURY_ISA_VERSION
	.align		4
        /*0030*/ 	.byte	0x03, 0x5f
        /*0032*/ 	.short	0x0101


	//----- nvinfo : EIATTR_VRC_CTA_INIT_COUNT
	.align		4
        /*0034*/ 	.byte	0x02, 0x4a
	.zero		1
	.zero		1


	//----- nvinfo : EIATTR_EXIT_INSTR_OFFSETS
	.align		4
        /*0038*/ 	.byte	0x04, 0x1c
        /*003a*/ 	.short	(.L_13 - .L_12)


	//   ....[0]....
.L_12:
        /*003c*/ 	.word	0x000003e0


	//----- nvinfo : EIATTR_CRS_STACK_SIZE
	.align		4
.L_13:
        /*0040*/ 	.byte	0x04, 0x1e
        /*0042*/ 	.short	(.L_15 - .L_14)
.L_14:
        /*0044*/ 	.word	0x00000000


	//----- nvinfo : EIATTR_CBANK_PARAM_SIZE
	.align		4
.L_15:
        /*0048*/ 	.byte	0x03, 0x19
        /*004a*/ 	.short	0x0010


	//----- nvinfo : EIATTR_PARAM_CBANK
	.align		4
        /*004c*/ 	.byte	0x04, 0x0a
        /*004e*/ 	.short	(.L_17 - .L_16)
	.align		4
.L_16:
        /*0050*/ 	.word	index@(.nv.constant0._Z22gpu_compute_mandelbrotPhPi)
        /*0054*/ 	.short	0x0380
        /*0056*/ 	.short	0x0010


	//----- nvinfo : EIATTR_SW_WAR
	.align		4
.L_17:
        /*0058*/ 	.byte	0x04, 0x36
        /*005a*/ 	.short	(.L_19 - .L_18)
.L_18:
        /*005c*/ 	.word	0x00000008
.L_19:


//--------------------- .nv.callgraph             --------------------------
	.section	.nv.callgraph,"",@"SHT_CUDA_CALLGRAPH"
	.align	4
	.sectionentsize	8
	.align		4
        /*0000*/ 	.word	0x00000000
	.align		4
        /*0004*/ 	.word	0xffffffff
	.align		4
        /*0008*/ 	.word	0x00000000
	.align		4
        /*000c*/ 	.word	0xfffffffe
	.align		4
        /*0010*/ 	.word	0x00000000
	.align		4
        /*0014*/ 	.word	0xfffffffd
	.align		4
        /*0018*/ 	.word	0x00000000
	.align		4
        /*001c*/ 	.word	0xfffffffc


//--------------------- .text._Z22gpu_compute_mandelbrotPhPi --------------------------
	.section	.text._Z22gpu_compute_mandelbrotPhPi,"ax",@progbits
	.align	128
        .global         _Z22gpu_compute_mandelbrotPhPi
        .type           _Z22gpu_compute_mandelbrotPhPi,@function
        .size           _Z22gpu_compute_mandelbrotPhPi,(.L_x_3 - _Z22gpu_compute_mandelbrotPhPi)
        .other          _Z22gpu_compute_mandelbrotPhPi,@"STO_CUDA_ENTRY STV_DEFAULT"
_Z22gpu_compute_mandelbrotPhPi:
.text._Z22gpu_compute_mandelbrotPhPi:
[----:B------:R-:W-:Y:S01]  /*0000*/  LDC R1, c[0x0][0x37c] ;  /* 0x0000df00ff017b82 */ /* 0x000fe20000000800 */
[----:B------:R-:W0:Y:S07]  /*0010*/  S2R R3, SR_TID.Y ;  /* 0x0000000000037919 */ /* 0x000e2e0000002200 */
[----:B------:R-:W0:Y:S01]  /*0020*/  S2UR UR4, SR_CTAID.Y ;  /* 0x00000000000479c3 */ /* 0x000e220000002600 */
[----:B------:R-:W-:Y:S01]  /*0030*/  IMAD.MOV.U32 R8, RZ, RZ, 0x353f7cee ;  /* 0x353f7ceeff087424 */ /* 0x000fe200078e00ff */
[----:B------:R-:W-:Y:S01]  /*0040*/  UMOV UR6, 0x20c49ba ;  /* 0x020c49ba00067882 */ /* 0x000fe20000000000 */
[----:B------:R-:W1:Y:S01]  /*0050*/  S2R R7, SR_TID.X ;  /* 0x0000000000077919 */ /* 0x000e620000002100 */
[----:B------:R-:W-:Y:S01]  /*0060*/  IMAD.MOV.U32 R9, RZ, RZ, 0x3fe1ba5e ;  /* 0x3fe1ba5eff097424 */ /* 0x000fe200078e00ff */
[----:B------:R-:W-:Y:S01]  /*0070*/  UMOV UR7, 0x3f06872b ;  /* 0x3f06872b00077882 */ /* 0x000fe20000000000 */
[----:B------:R-:W-:Y:S01]  /*0080*/  BSSY.RECONVERGENT B0, `(.L_x_0) ;  /* 0x0000024000007945 */ /* 0x000fe20003800200 */
[----:B------:R-:W-:Y:S01]  /*0090*/  CS2R R10, SRZ ;  /* 0x00000000000a7805 */ /* 0x000fe2000001ff00 */
[----:B------:R-:W0:Y:S01]  /*00a0*/  LDC R0, c[0x0][0x364] ;  /* 0x0000d900ff007b82 */ /* 0x000e220000000800 */
[----:B------:R-:W-:-:S07]  /*00b0*/  CS2R R12, SRZ ;  /* 0x00000000000c7805 */ /* 0x000fce000001ff00 */
[----:B------:R-:W1:Y:S08]  /*00c0*/  S2UR UR5, SR_CTAID.X ;  /* 0x00000000000579c3 */ /* 0x000e700000002500 */
[----:B------:R-:W1:Y:S01]  /*00d0*/  LDC R2, c[0x0][0x360] ;  /* 0x0000d800ff027b82 */ /* 0x000e620000000800 */
[----:B0-----:R-:W-:Y:S01]  /*00e0*/  IMAD R0, R0, UR4, R3 ;  /* 0x0000000400007c24 */ /* 0x001fe2000f8e0203 */
[----:B------:R-:W-:-:S03]  /*00f0*/  UMOV UR4, 0x99999998 ;  /* 0x9999999800047882 */ /* 0x000fc60000000000 */
[----:B------:R-:W0:Y:S01]  /*0100*/  I2F.F64.U32 R4, R0 ;  /* 0x0000000000047312 */ /* 0x000e220000201800 */
[----:B-1----:R-:W-:Y:S01]  /*0110*/  IMAD R3, R2, UR5, R7 ;  /* 0x0000000502037c24 */ /* 0x002fe2000f8e0207 */
[----:B------:R-:W-:Y:S01]  /*0120*/  UMOV UR5, 0x3f099999 ;  /* 0x3f09999900057882 */ /* 0x000fe20000000000 */
[----:B------:R-:W-:Y:S01]  /*0130*/  MOV R2, RZ ;  /* 0x000000ff00027202 */ /* 0x000fe20000000f00 */
[----:B0-----:R-:W-:-:S04]  /*0140*/  DFMA R4, R4, UR4, R8 ;  /* 0x0000000404047c2b */ /* 0x001fc80008000008 */
[----:B------:R-:W0:Y:S01]  /*0150*/  I2F.F64 R6, R3 ;  /* 0x0000000300067312 */ /* 0x000e220000201c00 */
[----:B------:R-:W-:Y:S01]  /*0160*/  UMOV UR5, 0x3ef99999 ;  /* 0x3ef9999900057882 */ /* 0x000fe20000000000 */
[----:B------:R-:W-:Y:S02]  /*0170*/  IMAD.MOV.U32 R8, RZ, RZ, 0x4dd2f1aa ;  /* 0x4dd2f1aaff087424 */ /* 0x000fe400078e00ff */
[----:B------:R-:W-:Y:S01]  /*0180*/  IMAD.MOV.U32 R9, RZ, RZ, 0x3fc81062 ;  /* 0x3fc81062ff097424 */ /* 0x000fe200078e00ff */
[----:B------:R-:W-:Y:S01]  /*0190*/  DSETP.GEU.AND P0, PT, R4, UR4, PT ;  /* 0x0000000404007e2a */ /* 0x000fe2000bf0e000 */
[----:B------:R-:W1:Y:S05]  /*01a0*/  LDCU.64 UR4, c[0x0][0x358] ;  /* 0x00006b00ff0477ac */ /* 0x000e6a0008000a00 */
[----:B------:R-:W-:Y:S01]  /*01b0*/  FSEL R14, R4, RZ, P0 ;  /* 0x000000ff040e7208 */ /* 0x000fe20000000000 */
[----:B0-----:R-:W-:Y:S01]  /*01c0*/  DFMA R6, R6, UR6, -R8 ;  /* 0x0000000606067c2b */ /* 0x001fe20008000808 */
[----:B------:R-:W-:-:S02]  /*01d0*/  FSEL R15, R5, RZ, P0 ;  /* 0x000000ff050f7208 */ /* 0x000fc40000000000 */
[----:B------:R-:W-:Y:S02]  /*01e0*/  CS2R R4, SRZ ;  /* 0x0000000000047805 */ /* 0x000fe4000001ff00 */
[----:B------:R-:W-:-:S07]  /*01f0*/  CS2R R8, SRZ ;  /* 0x0000000000087805 */ /* 0x000fce000001ff00 */
.L_x_1:
[----:B------:R-:W-:Y:S01]  /*0200*/  DADD R12, -R12, R10 ;  /* 0x000000000c0c7229 */ /* 0x000fe2000000010a */
[----:B------:R-:W-:Y:S01]  /*0210*/  ISETP.LT.U32.AND P1, PT, R2, 0xc7, PT ;  /* 0x000000c70200780c */ /* 0x000fe20003f21070 */
[----:B------:R-:W-:-:S06]  /*0220*/  DADD R10, R4, R4 ;  /* 0x00000000040a7229 */ /* 0x000fcc0000000004 */
[----:B------:R-:W-:Y:S02]  /*0230*/  DADD R4, R6, R12 ;  /* 0x0000000006047229 */ /* 0x000fe4000000000c */
[----:B------:R-:W-:-:S06]  /*0240*/  DFMA R8, R10, R8, R14 ;  /* 0x000000080a08722b */ /* 0x000fcc000000000e */
[----:B------:R-:W-:Y:S02]  /*0250*/  DMUL R10, R4, R4 ;  /* 0x00000004040a7228 */ /* 0x000fe40000000000 */
[----:B------:R-:W-:-:S08]  /*0260*/  DMUL R12, R8, R8 ;  /* 0x00000008080c7228 */ /* 0x000fd00000000000 */
[----:B------:R-:W-:-:S08]  /*0270*/  DADD R16, R10, R12 ;  /* 0x000000000a107229 */ /* 0x000fd0000000000c */
[----:B------:R-:W-:Y:S01]  /*0280*/  DSETP.GEU.AND P0, PT, R16, 4, PT ;  /* 0x401000001000742a */ /* 0x000fe20003f0e000 */
[----:B------:R-:W-:-:S04]  /*0290*/  VIADD R16, R2, 0x1 ;  /* 0x0000000102107836 */ /* 0x000fc80000000000 */
[----:B------:R-:W-:-:S09]  /*02a0*/  IMAD.MOV.U32 R2, RZ, RZ, R16 ;  /* 0x000000ffff027224 */ /* 0x000fd200078e0010 */
[----:B------:R-:W-:Y:S05]  /*02b0*/  @!P0 BRA P1, `(.L_x_1) ;  /* 0xfffffffc00d08947 */ /* 0x000fea000083ffff */
[----:B-1----:R-:W-:Y:S05]  /*02c0*/  BSYNC.RECONVERGENT B0 ;  /* 0x0000000000007941 */ /* 0x002fea0003800200 */
.L_x_0:
[----:B------:R-:W0:Y:S01]  /*02d0*/  LDC.64 R4, c[0x0][0x388] ;  /* 0x0000e200ff047b82 */ /* 0x000e220000000a00 */
[C---:B------:R-:W-:Y:S01]  /*02e0*/  LOP3.LUT R2, R16.reuse, 0xf, RZ, 0xc0, !PT ;  /* 0x0000000f10027812 */ /* 0x040fe200078ec0ff */
[----:B------:R-:W1:Y:S01]  /*02f0*/  LDCU.64 UR6, c[0x0][0x380] ;  /* 0x00007000ff0677ac */ /* 0x000e620008000a00 */
[----:B------:R-:W-:-:S03]  /*0300*/  ISETP.NE.AND P0, PT, R16, 0xc8, PT ;  /* 0x000000c81000780c */ /* 0x000fc60003f05270 */
[----:B------:R-:W-:-:S05]  /*0310*/  IMAD R2, R2, 0x3, RZ ;  /* 0x0000000302027824 */ /* 0x000fca00078e02ff */
[----:B------:R-:W-:-:S05]  /*0320*/  SEL R7, R2, 0x30, P0 ;  /* 0x0000003002077807 */ /* 0x000fca0000000000 */
[----:B0-----:R-:W-:-:S05]  /*0330*/  IMAD.WIDE.U32 R4, R7, 0x4, R4 ;  /* 0x0000000407047825 */ /* 0x001fca00078e0004 */
[----:B------:R-:W2:Y:S01]  /*0340*/  LDG.E R7, desc[UR4][R4.64] ;  /* 0x0000000404077981 */ /* 0x000ea2000c1e1900 */
[----:B------:R-:W-:-:S05]  /*0350*/  LEA R0, R0, R3, 0xc ;  /* 0x0000000300007211 */ /* 0x000fca00078e60ff */
[----:B------:R-:W-:-:S05]  /*0360*/  IMAD R0, R0, 0x3, RZ ;  /* 0x0000000300007824 */ /* 0x000fca00078e02ff */
[----:B-1----:R-:W-:-:S04]  /*0370*/  IADD3 R2, P0, PT, R0, UR6, RZ ;  /* 0x0000000600027c10 */ /* 0x002fc8000ff1e0ff */
[----:B------:R-:W-:-:S05]  /*0380*/  LEA.HI.X.SX32 R3, R0, UR7, 0x1, P0 ;  /* 0x0000000700037c11 */ /* 0x000fca00080f0eff */
[----:B--2---:R-:W-:Y:S04]  /*0390*/  STG.E.U8 desc[UR4][R2.64], R7 ;  /* 0x0000000702007986 */ /* 0x004fe8000c101104 */
[----:B------:R-:W2:Y:S04]  /*03a0*/  LDG.E R9, desc[UR4][R4.64+0x4] ;  /* 0x0000040404097981 */ /* 0x000ea8000c1e1900 */
[----:B--2---:R-:W-:Y:S04]  /*03b0*/  STG.E.U8 desc[UR4][R2.64+0x1], R9 ;  /* 0x0000010902007986 */ /* 0x004fe8000c101104 */
[----:B------:R-:W2:Y:S04]  /*03c0*/  LDG.E R11, desc[UR4][R4.64+0x8] ;  /* 0x00000804040b7981 */ /* 0x000ea8000c1e1900 */
[----:B--2---:R-:W-:Y:S01]  /*03d0*/  STG.E.U8 desc[UR4][R2.64+0x2], R11 ;  /* 0x0000020b02007986 */ /* 0x004fe2000c101104 */
[----:B------:R-:W-:Y:S05]  /*03e0*/  EXIT ;  /* 0x000000000000794d */ /* 0x000fea0003800000 */
.L_x_2:
[----:B------:R-:W-:-:S00]  /*03f0*/  BRA `(.L_x_2) ;  /* 0xfffffffc00fc7947 */ /* 0x000fc0000383ffff */
[----:B------:R-:W-:-:S00]  /*0400*/  NOP ;  /* 0x0000000000007918 */ /* 0x000fc00000000000 */
[----:B------:R-:W-:-:S00]  /*0410*/  NOP ;  /* 0x0000000000007918 */ /* 0x000fc00000000000 */
[----:B------:R-:W-:-:S00]  /*0420*/  NOP ;  /* 0x0000000000007918 */ /* 0x000fc00000000000 */
[----:B------:R-:W-:-:S00]  /*0430*/  NOP ;  /* 0x0000000000007918 */ /* 0x000fc00000000000 */
[----:B------:R-:W-:-:S00]  /*0440*/  NOP ;  /* 0x0000000000007918 */ /* 0x000fc00000000000 */
[----:B------:R-:W-:-:S00]  /*0450*/  NOP ;  /* 0x0000000000007918 */ /* 0x000fc00000000000 */
[----:B------:R-:W-:-:S00]  /*0460*/  NOP ;  /* 0x0000000000007918 */ /* 0x000fc00000000000 */
[----:B------:R-:W-:-:S00]  /*0470*/  NOP ;  /* 0x0000000000007918 */ /* 0x000fc00000000000 */
.L_x_3:


//--------------------- .nv.shared.reserved.0     --------------------------
	.section	.nv.shared.reserved.0,"aw",@nobits
	.weak		__nv_reservedSMEM_offset_0_alias
	.size		__nv_reservedSMEM_offset_0_alias, 0, 64
	.other		__nv_reservedSMEM_offset_0_alias,@"STO_CUDA_RESERVED_SHARED STV_DEFAULT"
__nv_reservedSMEM_offset_0_alias:
	.zero		0
	.zero		64


//--------------------- .nv.constant0._Z22gpu_compute_mandelbrotPhPi --------------------------
	.section	.nv.constant0._Z22gpu_compute_mandelbrotPhPi,"a",@progbits
	.sectionflags	@""
	.align	4
.nv.constant0._Z22gpu_compute_mandelbrotPhPi:
	.zero		912


//--------------------- SYMBOLS --------------------------

	.type		.nv.reservedSmem.offset0,@object
	.size		.nv.reservedSmem.offset0,0x4
